//
// Generated by NVIDIA NVVM Compiler
//
// Compiler Build ID: CL-36424714
// Cuda compilation tools, release 13.0, V13.0.88
// Based on NVVM 20.0.0
//

.version 9.0
.target sm_100
.address_size 64

	// .globl	_Z9calcNoisev

.visible .entry _Z9calcNoisev()
{


	ret;

}


// ===== COMPILED SASS (sm_100) =====

	.target	sm_100

	.elftype	@"ET_EXEC"


//--------------------- .note.nv.tkinfo           --------------------------
	.section	.note.nv.tkinfo,"",@"SHT_NOTE"
	.sectionflags	@"SHF_NOTE_NV_TKINFO"
	.tkinfo
        /*0018*/ 	.word	0x00000002
        /*0030*/ 	.string	""
        /*0030*/ 	.string	"ptxas"
        /*0030*/ 	.string	"Cuda compilation tools, release 13.0, V13.0.88"
        /*0030*/ 	.string	"Build cuda_13.0.r13.0/compiler.36424714_0"
        /*0030*/ 	.string	"-arch sm_100 -m 64 "



//--------------------- .note.nv.cuinfo           --------------------------
	.section	.note.nv.cuinfo,"",@"SHT_NOTE"
	.sectionflags	@"SHF_NOTE_NV_CUINFO"
        /*0018*/ 	.short	0x0002
        /*001a*/ 	.short	0x0064
        /*001c*/ 	.short	0x0082
	.zero		2


//--------------------- .nv.info                  --------------------------
	.section	.nv.info,"",@"SHT_CUDA_INFO"
	.align	4


	//----- nvinfo : EIATTR_REGCOUNT
	.align		4
        /*0000*/ 	.byte	0x04, 0x2f
        /*0002*/ 	.short	(.L_1 - .L_0)
	.align		4
.L_0:
        /*0004*/ 	.word	index@(_Z9calcNoisev)
        /*0008*/ 	.word	0x00000004


	//----- nvinfo : EIATTR_FRAME_SIZE
	.align		4
.L_1:
        /*000c*/ 	.byte	0x04, 0x11
        /*000e*/ 	.short	(.L_3 - .L_2)
	.align		4
.L_2:
        /*0010*/ 	.word	index@(_Z9calcNoisev)
        /*0014*/ 	.word	0x00000000


	//----- nvinfo : EIATTR_MIN_STACK_SIZE
	.align		4
.L_3:
        /*0018*/ 	.byte	0x04, 0x12
        /*001a*/ 	.short	(.L_5 - .L_4)
	.align		4
.L_4:
        /*001c*/ 	.word	index@(_Z9calcNoisev)
        /*0020*/ 	.word	0x00000000
.L_5:


//--------------------- .nv.compat                --------------------------
	.section	.nv.compat,"",@"SHT_CUDA_COMPAT_INFO"
	.align	4
        /*0000*/ 	.byte	0x02, 0x09, 0x00, 0x00, 0x02, 0x02, 0x01, 0x00, 0x02, 0x05, 0x05, 0x00, 0x03, 0x07, 0x01, 0x01
        /*0010*/ 	.byte	0x02, 0x03, 0x00, 0x00, 0x02, 0x06, 0x01, 0x00, 0x04, 0x0b, 0x08, 0x00, 0x09, 0x00, 0x00, 0x00
        /*0020*/ 	.byte	0x00, 0x00, 0x00, 0x00


//--------------------- .nv.info._Z9calcNoisev    --------------------------
	.section	.nv.info._Z9calcNoisev,"",@"SHT_CUDA_INFO"
	.sectionflags	@""
	.align	4


	//----- nvinfo : EIATTR_CUDA_API_VERSION
	.align		4
        /*0000*/ 	.byte	0x04, 0x37
        /*0002*/ 	.short	(.L_7 - .L_6)
.L_6:
        /*0004*/ 	.word	0x00000082


	//----- nvinfo : EIATTR_SPARSE_MMA_MASK
	.align		4
.L_7:
        /*0008*/ 	.byte	0x03, 0x50
        /*000a*/ 	.short	0x0000


	//----- nvinfo : EIATTR_MAXREG_COUNT
	.align		4
        /*000c*/ 	.byte	0x03, 0x1b
        /*000e*/ 	.short	0x00ff


	//----- nvinfo : EIATTR_MERCURY_ISA_VERSION
	.align		4
        /*0010*/ 	.byte	0x03, 0x5f
        /*0012*/ 	.short	0x0101


	//----- nvinfo : EIATTR_VRC_CTA_INIT_COUNT
	.align		4
        /*0014*/ 	.byte	0x02, 0x4a
	.zero		1
	.zero		1


	//----- nvinfo : EIATTR_EXIT_INSTR_OFFSETS
	.align		4
        /*0018*/ 	.byte	0x04, 0x1c
        /*001a*/ 	.short	(.L_9 - .L_8)


	//   ....[0]....
.L_8:
        /*001c*/ 	.word	0x00000010


	//----- nvinfo : EIATTR_SW_WAR
	.align		4
.L_9:
        /*0020*/ 	.byte	0x04, 0x36
        /*0022*/ 	.short	(.L_11 - .L_10)
.L_10:
        /*0024*/ 	.word	0x00000008
.L_11:


//--------------------- .nv.callgraph             --------------------------
	.section	.nv.callgraph,"",@"SHT_CUDA_CALLGRAPH"
	.align	4
	.sectionentsize	8
	.align		4
        /*0000*/ 	.word	0x00000000
	.align		4
        /*0004*/ 	.word	0xffffffff
	.align		4
        /*0008*/ 	.word	0x00000000
	.align		4
        /*000c*/ 	.word	0xfffffffe
	.align		4
        /*0010*/ 	.word	0x00000000
	.align		4
        /*0014*/ 	.word	0xfffffffd
	.align		4
        /*0018*/ 	.word	0x00000000
	.align		4
        /*001c*/ 	.word	0xfffffffc


//--------------------- .text._Z9calcNoisev       --------------------------
	.section	.text._Z9calcNoisev,"ax",@progbits
	.align	128
        .global         _Z9calcNoisev
        .type           _Z9calcNoisev,@function
        .size           _Z9calcNoisev,(.L_x_1 - _Z9calcNoisev)
        .other          _Z9calcNoisev,@"STO_CUDA_ENTRY STV_DEFAULT"
_Z9calcNoisev:
.text._Z9calcNoisev:
[----:B------:R-:W-:Y:S01]  /*0000*/  LDC R1, c[0x0][0x37c] ;  /* 0x0000df00ff017b82 */ /* 0x000fe20000000800 */
[----:B------:R-:W-:Y:S05]  /*0010*/  EXIT ;  /* 0x000000000000794d */ /* 0x000fea0003800000 */
.L_x_0:
[----:B------:R-:W-:-:S00]  /*0020*/  BRA `(.L_x_0) ;  /* 0xfffffffc00fc7947 */ /* 0x000fc0000383ffff */
[----:B------:R-:W-:-:S00]  /*0030*/  NOP ;  /* 0x0000000000007918 */ /* 0x000fc00000000000 */
        /* <DEDUP_REMOVED lines=12> */
.L_x_1:


//--------------------- .nv.shared.reserved.0     --------------------------
	.section	.nv.shared.reserved.0,"aw",@nobits
	.weak		__nv_reservedSMEM_offset_0_alias
	.size		__nv_reservedSMEM_offset_0_alias, 0, 64
	.other		__nv_reservedSMEM_offset_0_alias,@"STO_CUDA_RESERVED_SHARED STV_DEFAULT"
__nv_reservedSMEM_offset_0_alias:
	.zero		0
	.zero		64


//--------------------- .nv.constant0._Z9calcNoisev --------------------------
	.section	.nv.constant0._Z9calcNoisev,"a",@progbits
	.sectionflags	@""
	.align	4
.nv.constant0._Z9calcNoisev:
	.zero		896


//--------------------- SYMBOLS --------------------------

	.type		.nv.reservedSmem.offset0,@object
	.size		.nv.reservedSmem.offset0,0x4
